//
// Generated by NVIDIA NVVM Compiler
//
// Compiler Build ID: CL-36424714
// Cuda compilation tools, release 13.0, V13.0.88
// Based on NVVM 20.0.0
//

.version 9.0
.target sm_100
.address_size 64

	// .globl	_Z13UmaVidaKernelPiS_i

.visible .entry _Z13UmaVidaKernelPiS_i(
	.param .u64 .ptr .align 1 _Z13UmaVidaKernelPiS_i_param_0,
	.param .u64 .ptr .align 1 _Z13UmaVidaKernelPiS_i_param_1,
	.param .u32 _Z13UmaVidaKernelPiS_i_param_2
)
{
	.reg .pred 	%p<13>;
	.reg .b32 	%r<35>;
	.reg .b64 	%rd<20>;

	ld.param.u64 	%rd2, [_Z13UmaVidaKernelPiS_i_param_0];
	ld.param.u64 	%rd3, [_Z13UmaVidaKernelPiS_i_param_1];
	ld.param.u32 	%r6, [_Z13UmaVidaKernelPiS_i_param_2];
	cvta.to.global.u64 	%rd1, %rd3;
	mov.u32 	%r7, %ctaid.y;
	mov.u32 	%r8, %ntid.y;
	mov.u32 	%r9, %tid.y;
	mad.lo.s32 	%r1, %r7, %r8, %r9;
	mov.u32 	%r10, %ctaid.x;
	mov.u32 	%r11, %ntid.x;
	mov.u32 	%r12, %tid.x;
	mad.lo.s32 	%r2, %r10, %r11, %r12;
	add.s32 	%r13, %r2, 1;
	setp.ge.s32 	%p1, %r1, %r6;
	setp.gt.s32 	%p2, %r13, %r6;
	or.pred  	%p3, %p1, %p2;
	@%p3 bra 	$L__BB0_8;
	cvta.to.global.u64 	%rd4, %rd2;
	add.s32 	%r14, %r6, 2;
	mad.lo.s32 	%r15, %r14, %r1, %r2;
	mul.wide.s32 	%rd5, %r15, 4;
	add.s64 	%rd6, %rd4, %rd5;
	ld.global.u32 	%r16, [%rd6];
	ld.global.u32 	%r17, [%rd6+4];
	add.s32 	%r18, %r17, %r16;
	add.s64 	%rd7, %rd6, 8;
	ld.global.u32 	%r19, [%rd6+8];
	add.s32 	%r20, %r18, %r19;
	add.s32 	%r21, %r15, %r14;
	mul.wide.s32 	%rd8, %r6, 4;
	add.s64 	%rd9, %rd7, %rd8;
	ld.global.u32 	%r22, [%rd9];
	add.s32 	%r23, %r20, %r22;
	add.s64 	%rd10, %rd9, 8;
	ld.global.u32 	%r24, [%rd9+8];
	add.s32 	%r25, %r23, %r24;
	add.s64 	%rd11, %rd10, %rd8;
	ld.global.u32 	%r26, [%rd11];
	add.s32 	%r27, %r25, %r26;
	ld.global.u32 	%r28, [%rd11+4];
	add.s32 	%r29, %r27, %r28;
	ld.global.u32 	%r30, [%rd11+8];
	add.s32 	%r31, %r29, %r30;
	add.s32 	%r4, %r21, 1;
	ld.global.u32 	%r5, [%rd9+4];
	setp.eq.s32 	%p4, %r5, 0;
	setp.gt.s32 	%p5, %r31, 1;
	or.pred  	%p6, %p4, %p5;
	@%p6 bra 	$L__BB0_3;
	mul.wide.s32 	%rd18, %r4, 4;
	add.s64 	%rd19, %rd1, %rd18;
	mov.b32 	%r34, 0;
	st.global.u32 	[%rd19], %r34;
	bra.uni 	$L__BB0_8;
$L__BB0_3:
	setp.eq.s32 	%p7, %r5, 0;
	setp.lt.s32 	%p8, %r31, 4;
	or.pred  	%p9, %p7, %p8;
	@%p9 bra 	$L__BB0_5;
	mul.wide.s32 	%rd16, %r4, 4;
	add.s64 	%rd17, %rd1, %rd16;
	mov.b32 	%r33, 0;
	st.global.u32 	[%rd17], %r33;
	bra.uni 	$L__BB0_8;
$L__BB0_5:
	setp.ne.s32 	%p10, %r5, 0;
	setp.ne.s32 	%p11, %r31, 3;
	or.pred  	%p12, %p10, %p11;
	@%p12 bra 	$L__BB0_7;
	mul.wide.s32 	%rd14, %r4, 4;
	add.s64 	%rd15, %rd1, %rd14;
	mov.b32 	%r32, 1;
	st.global.u32 	[%rd15], %r32;
	bra.uni 	$L__BB0_8;
$L__BB0_7:
	mul.wide.s32 	%rd12, %r4, 4;
	add.s64 	%rd13, %rd1, %rd12;
	st.global.u32 	[%rd13], %r5;
$L__BB0_8:
	ret;

}


// ===== COMPILED SASS (sm_100) =====

	.target	sm_100

	.elftype	@"ET_EXEC"


//--------------------- .note.nv.tkinfo           --------------------------
	.section	.note.nv.tkinfo,"",@"SHT_NOTE"
	.sectionflags	@"SHF_NOTE_NV_TKINFO"
	.tkinfo
        /*0018*/ 	.word	0x00000002
        /*0030*/ 	.string	""
        /*0030*/ 	.string	"ptxas"
        /*0030*/ 	.string	"Cuda compilation tools, release 13.0, V13.0.88"
        /*0030*/ 	.string	"Build cuda_13.0.r13.0/compiler.36424714_0"
        /*0030*/ 	.string	"-arch sm_100 -m 64 "



//--------------------- .note.nv.cuinfo           --------------------------
	.section	.note.nv.cuinfo,"",@"SHT_NOTE"
	.sectionflags	@"SHF_NOTE_NV_CUINFO"
        /*0018*/ 	.short	0x0002
        /*001a*/ 	.short	0x0064
        /*001c*/ 	.short	0x0082
	.zero		2


//--------------------- .nv.info                  --------------------------
	.section	.nv.info,"",@"SHT_CUDA_INFO"
	.align	4


	//----- nvinfo : EIATTR_REGCOUNT
	.align		4
        /*0000*/ 	.byte	0x04, 0x2f
        /*0002*/ 	.short	(.L_1 - .L_0)
	.align		4
.L_0:
        /*0004*/ 	.word	index@(_Z13UmaVidaKernelPiS_i)
        /*0008*/ 	.word	0x00000014


	//----- nvinfo : EIATTR_FRAME_SIZE
	.align		4
.L_1:
        /*000c*/ 	.byte	0x04, 0x11
        /*000e*/ 	.short	(.L_3 - .L_2)
	.align		4
.L_2:
        /*0010*/ 	.word	index@(_Z13UmaVidaKernelPiS_i)
        /*0014*/ 	.word	0x00000000


	//----- nvinfo : EIATTR_MIN_STACK_SIZE
	.align		4
.L_3:
        /*0018*/ 	.byte	0x04, 0x12
        /*001a*/ 	.short	(.L_5 - .L_4)
	.align		4
.L_4:
        /*001c*/ 	.word	index@(_Z13UmaVidaKernelPiS_i)
        /*0020*/ 	.word	0x00000000
.L_5:


//--------------------- .nv.compat                --------------------------
	.section	.nv.compat,"",@"SHT_CUDA_COMPAT_INFO"
	.align	4
        /*0000*/ 	.byte	0x02, 0x09, 0x00, 0x00, 0x02, 0x02, 0x01, 0x00, 0x02, 0x05, 0x05, 0x00, 0x03, 0x07, 0x01, 0x01
        /*0010*/ 	.byte	0x02, 0x03, 0x00, 0x00, 0x02, 0x06, 0x01, 0x00, 0x04, 0x0b, 0x08, 0x00, 0x09, 0x00, 0x00, 0x00
        /*0020*/ 	.byte	0x00, 0x00, 0x00, 0x00


//--------------------- .nv.info._Z13UmaVidaKernelPiS_i --------------------------
	.section	.nv.info._Z13UmaVidaKernelPiS_i,"",@"SHT_CUDA_INFO"
	.sectionflags	@""
	.align	4


	//----- nvinfo : EIATTR_CUDA_API_VERSION
	.align		4
        /*0000*/ 	.byte	0x04, 0x37
        /*0002*/ 	.short	(.L_7 - .L_6)
.L_6:
        /*0004*/ 	.word	0x00000082


	//----- nvinfo : EIATTR_KPARAM_INFO
	.align		4
.L_7:
        /*0008*/ 	.byte	0x04, 0x17
        /*000a*/ 	.short	(.L_9 - .L_8)
.L_8:
        /*000c*/ 	.word	0x00000000
        /*0010*/ 	.short	0x0002
        /*0012*/ 	.short	0x0010
        /*0014*/ 	.byte	0x00, 0xf0, 0x11, 0x00


	//----- nvinfo : EIATTR_KPARAM_INFO
	.align		4
.L_9:
        /*0018*/ 	.byte	0x04, 0x17
        /*001a*/ 	.short	(.L_11 - .L_10)
.L_10:
        /*001c*/ 	.word	0x00000000
        /*0020*/ 	.short	0x0001
        /*0022*/ 	.short	0x0008
        /*0024*/ 	.byte	0x00, 0xf5, 0x21, 0x00


	//----- nvinfo : EIATTR_KPARAM_INFO
	.align		4
.L_11:
        /*0028*/ 	.byte	0x04, 0x17
        /*002a*/ 	.short	(.L_13 - .L_12)
.L_12:
        /*002c*/ 	.word	0x00000000
        /*0030*/ 	.short	0x0000
        /*0032*/ 	.short	0x0000
        /*0034*/ 	.byte	0x00, 0xf5, 0x21, 0x00


	//----- nvinfo : EIATTR_SPARSE_MMA_MASK
	.align		4
.L_13:
        /*0038*/ 	.byte	0x03, 0x50
        /*003a*/ 	.short	0x0000


	//----- nvinfo : EIATTR_MAXREG_COUNT
	.align		4
        /*003c*/ 	.byte	0x03, 0x1b
        /*003e*/ 	.short	0x00ff


	//----- nvinfo : EIATTR_MERCURY_ISA_VERSION
	.align		4
        /*0040*/ 	.byte	0x03, 0x5f
        /*0042*/ 	.short	0x0101


	//----- nvinfo : EIATTR_VRC_CTA_INIT_COUNT
	.align		4
        /*0044*/ 	.byte	0x02, 0x4a
	.zero		1
	.zero		1


	//----- nvinfo : EIATTR_EXIT_INSTR_OFFSETS
	.align		4
        /*0048*/ 	.byte	0x04, 0x1c
        /*004a*/ 	.short	(.L_15 - .L_14)


	//   ....[0]....
.L_14:
        /*004c*/ 	.word	0x000000d0


	//   ....[1]....
        /*0050*/ 	.word	0x00000280


	//   ....[2]....
        /*0054*/ 	.word	0x000002e0


	//   ....[3]....
        /*0058*/ 	.word	0x00000350


	//   ....[4]....
        /*005c*/ 	.word	0x00000390


	//----- nvinfo : EIATTR_CBANK_PARAM_SIZE
	.align		4
.L_15:
        /*0060*/ 	.byte	0x03, 0x19
        /*0062*/ 	.short	0x0014


	//----- nvinfo : EIATTR_PARAM_CBANK
	.align		4
        /*0064*/ 	.byte	0x04, 0x0a
        /*0066*/ 	.short	(.L_17 - .L_16)
	.align		4
.L_16:
        /*0068*/ 	.word	index@(.nv.constant0._Z13UmaVidaKernelPiS_i)
        /*006c*/ 	.short	0x0380
        /*006e*/ 	.short	0x0014


	//----- nvinfo : EIATTR_SW_WAR
	.align		4
.L_17:
        /*0070*/ 	.byte	0x04, 0x36
        /*0072*/ 	.short	(.L_19 - .L_18)
.L_18:
        /*0074*/ 	.word	0x00000008
.L_19:


//--------------------- .nv.callgraph             --------------------------
	.section	.nv.callgraph,"",@"SHT_CUDA_CALLGRAPH"
	.align	4
	.sectionentsize	8
	.align		4
        /*0000*/ 	.word	0x00000000
	.align		4
        /*0004*/ 	.word	0xffffffff
	.align		4
        /*0008*/ 	.word	0x00000000
	.align		4
        /*000c*/ 	.word	0xfffffffe
	.align		4
        /*0010*/ 	.word	0x00000000
	.align		4
        /*0014*/ 	.word	0xfffffffd
	.align		4
        /*0018*/ 	.word	0x00000000
	.align		4
        /*001c*/ 	.word	0xfffffffc


//--------------------- .text._Z13UmaVidaKernelPiS_i --------------------------
	.section	.text._Z13UmaVidaKernelPiS_i,"ax",@progbits
	.align	128
        .global         _Z13UmaVidaKernelPiS_i
        .type           _Z13UmaVidaKernelPiS_i,@function
        .size           _Z13UmaVidaKernelPiS_i,(.L_x_1 - _Z13UmaVidaKernelPiS_i)
        .other          _Z13UmaVidaKernelPiS_i,@"STO_CUDA_ENTRY STV_DEFAULT"
_Z13UmaVidaKernelPiS_i:
.text._Z13UmaVidaKernelPiS_i:
[----:B------:R-:W-:Y:S01]  /*0000*/  LDC R1, c[0x0][0x37c] ;  /* 0x0000df00ff017b82 */ /* 0x000fe20000000800 */
[----:B------:R-:W0:Y:S07]  /*0010*/  S2R R2, SR_TID.X ;  /* 0x0000000000027919 */ /* 0x000e2e0000002100 */
[----:B------:R-:W1:Y:S01]  /*0020*/  LDC R0, c[0x0][0x364] ;  /* 0x0000d900ff007b82 */ /* 0x000e620000000800 */
[----:B------:R-:W1:Y:S07]  /*0030*/  S2R R3, SR_TID.Y ;  /* 0x0000000000037919 */ /* 0x000e6e0000002200 */
[----:B------:R-:W0:Y:S08]  /*0040*/  S2UR UR5, SR_CTAID.X ;  /* 0x00000000000579c3 */ /* 0x000e300000002500 */
[----:B------:R-:W0:Y:S08]  /*0050*/  LDC R5, c[0x0][0x360] ;  /* 0x0000d800ff057b82 */ /* 0x000e300000000800 */
[----:B------:R-:W1:Y:S08]  /*0060*/  S2UR UR4, SR_CTAID.Y ;  /* 0x00000000000479c3 */ /* 0x000e700000002600 */
[----:B------:R-:W2:Y:S01]  /*0070*/  LDC R7, c[0x0][0x390] ;  /* 0x0000e400ff077b82 */ /* 0x000ea20000000800 */
[----:B0-----:R-:W-:-:S04]  /*0080*/  IMAD R5, R5, UR5, R2 ;  /* 0x0000000505057c24 */ /* 0x001fc8000f8e0202 */
[----:B------:R-:W-:Y:S02]  /*0090*/  VIADD R2, R5, 0x1 ;  /* 0x0000000105027836 */ /* 0x000fe40000000000 */
[----:B-1----:R-:W-:-:S03]  /*00a0*/  IMAD R0, R0, UR4, R3 ;  /* 0x0000000400007c24 */ /* 0x002fc6000f8e0203 */
[----:B--2---:R-:W-:-:S04]  /*00b0*/  ISETP.GT.AND P0, PT, R2, R7, PT ;  /* 0x000000070200720c */ /* 0x004fc80003f04270 */
[----:B------:R-:W-:-:S13]  /*00c0*/  ISETP.GE.OR P0, PT, R0, R7, P0 ;  /* 0x000000070000720c */ /* 0x000fda0000706670 */
[----:B------:R-:W-:Y:S05]  /*00d0*/  @P0 EXIT ;  /* 0x000000000000094d */ /* 0x000fea0003800000 */
[----:B------:R-:W0:Y:S01]  /*00e0*/  LDC.64 R2, c[0x0][0x380] ;  /* 0x0000e000ff027b82 */ /* 0x000e220000000a00 */
[----:B------:R-:W1:Y:S01]  /*00f0*/  LDCU.64 UR4, c[0x0][0x358] ;  /* 0x00006b00ff0477ac */ /* 0x000e620008000a00 */
[----:B------:R-:W-:-:S04]  /*0100*/  VIADD R8, R7, 0x2 ;  /* 0x0000000207087836 */ /* 0x000fc80000000000 */
[----:B------:R-:W-:-:S04]  /*0110*/  IMAD R9, R0, R8, R5 ;  /* 0x0000000800097224 */ /* 0x000fc800078e0205 */
[----:B0-----:R-:W-:-:S05]  /*0120*/  IMAD.WIDE R2, R9, 0x4, R2 ;  /* 0x0000000409027825 */ /* 0x001fca00078e0202 */
[----:B-1----:R-:W2:Y:S01]  /*0130*/  LDG.E R10, desc[UR4][R2.64] ;  /* 0x00000004020a7981 */ /* 0x002ea2000c1e1900 */
[----:B------:R-:W-:-:S03]  /*0140*/  IMAD.WIDE R4, R7, 0x4, R2 ;  /* 0x0000000407047825 */ /* 0x000fc600078e0202 */
[----:B------:R-:W2:Y:S04]  /*0150*/  LDG.E R11, desc[UR4][R2.64+0x4] ;  /* 0x00000404020b7981 */ /* 0x000ea8000c1e1900 */
[----:B------:R-:W2:Y:S01]  /*0160*/  LDG.E R12, desc[UR4][R2.64+0x8] ;  /* 0x00000804020c7981 */ /* 0x000ea2000c1e1900 */
[----:B------:R-:W-:-:S03]  /*0170*/  IMAD.WIDE R6, R7, 0x4, R4 ;  /* 0x0000000407067825 */ /* 0x000fc600078e0204 */
[----:B------:R-:W3:Y:S04]  /*0180*/  LDG.E R13, desc[UR4][R4.64+0x8] ;  /* 0x00000804040d7981 */ /* 0x000ee8000c1e1900 */
[----:B------:R-:W3:Y:S04]  /*0190*/  LDG.E R14, desc[UR4][R4.64+0x10] ;  /* 0x00001004040e7981 */ /* 0x000ee8000c1e1900 */
[----:B------:R-:W4:Y:S04]  /*01a0*/  LDG.E R15, desc[UR4][R6.64+0x10] ;  /* 0x00001004060f7981 */ /* 0x000f28000c1e1900 */
[----:B------:R-:W4:Y:S04]  /*01b0*/  LDG.E R16, desc[UR4][R6.64+0x14] ;  /* 0x0000140406107981 */ /* 0x000f28000c1e1900 */
[----:B------:R-:W5:Y:S04]  /*01c0*/  LDG.E R17, desc[UR4][R6.64+0x18] ;  /* 0x0000180406117981 */ /* 0x000f68000c1e1900 */
[----:B------:R-:W5:Y:S01]  /*01d0*/  LDG.E R0, desc[UR4][R4.64+0xc] ;  /* 0x00000c0404007981 */ /* 0x000f62000c1e1900 */
[----:B------:R-:W-:-:S02]  /*01e0*/  IADD3 R9, PT, PT, R9, 0x1, R8 ;  /* 0x0000000109097810 */ /* 0x000fc40007ffe008 */
[----:B--2---:R-:W-:-:S04]  /*01f0*/  IADD3 R10, PT, PT, R12, R11, R10 ;  /* 0x0000000b0c0a7210 */ /* 0x004fc80007ffe00a */
[----:B---3--:R-:W-:-:S04]  /*0200*/  IADD3 R10, PT, PT, R14, R10, R13 ;  /* 0x0000000a0e0a7210 */ /* 0x008fc80007ffe00d */
[----:B----4-:R-:W-:-:S04]  /*0210*/  IADD3 R10, PT, PT, R16, R10, R15 ;  /* 0x0000000a100a7210 */ /* 0x010fc80007ffe00f */
[----:B-----5:R-:W-:-:S04]  /*0220*/  IADD3 R10, PT, PT, R10, R17, RZ ;  /* 0x000000110a0a7210 */ /* 0x020fc80007ffe0ff */
[----:B------:R-:W-:-:S04]  /*0230*/  ISETP.GT.AND P0, PT, R10, 0x1, PT ;  /* 0x000000010a00780c */ /* 0x000fc80003f04270 */
[----:B------:R-:W-:-:S13]  /*0240*/  ISETP.EQ.OR P0, PT, R0, RZ, P0 ;  /* 0x000000ff0000720c */ /* 0x000fda0000702670 */
[----:B------:R-:W0:Y:S02]  /*0250*/  @!P0 LDC.64 R2, c[0x0][0x388] ;  /* 0x0000e200ff028b82 */ /* 0x000e240000000a00 */
[----:B0-----:R-:W-:-:S05]  /*0260*/  @!P0 IMAD.WIDE R2, R9, 0x4, R2 ;  /* 0x0000000409028825 */ /* 0x001fca00078e0202 */
[----:B------:R0:W-:Y:S01]  /*0270*/  @!P0 STG.E desc[UR4][R2.64], RZ ;  /* 0x000000ff02008986 */ /* 0x0001e2000c101904 */
[----:B------:R-:W-:Y:S05]  /*0280*/  @!P0 EXIT ;  /* 0x000000000000894d */ /* 0x000fea0003800000 */
[----:B------:R-:W-:-:S04]  /*0290*/  ISETP.GE.AND P0, PT, R10, 0x4, PT ;  /* 0x000000040a00780c */ /* 0x000fc80003f06270 */
[----:B------:R-:W-:-:S13]  /*02a0*/  ISETP.EQ.OR P0, PT, R0, RZ, !P0 ;  /* 0x000000ff0000720c */ /* 0x000fda0004702670 */
[----:B0-----:R-:W0:Y:S02]  /*02b0*/  @!P0 LDC.64 R2, c[0x0][0x388] ;  /* 0x0000e200ff028b82 */ /* 0x001e240000000a00 */
[----:B0-----:R-:W-:-:S05]  /*02c0*/  @!P0 IMAD.WIDE R2, R9, 0x4, R2 ;  /* 0x0000000409028825 */ /* 0x001fca00078e0202 */
[----:B------:R0:W-:Y:S01]  /*02d0*/  @!P0 STG.E desc[UR4][R2.64], RZ ;  /* 0x000000ff02008986 */ /* 0x0001e2000c101904 */
[----:B------:R-:W-:Y:S05]  /*02e0*/  @!P0 EXIT ;  /* 0x000000000000894d */ /* 0x000fea0003800000 */
[----:B------:R-:W-:-:S04]  /*02f0*/  ISETP.NE.AND P0, PT, R10, 0x3, PT ;  /* 0x000000030a00780c */ /* 0x000fc80003f05270 */
[----:B------:R-:W-:-:S13]  /*0300*/  ISETP.NE.OR P0, PT, R0, RZ, P0 ;  /* 0x000000ff0000720c */ /* 0x000fda0000705670 */
[----:B0-----:R-:W0:Y:S01]  /*0310*/  @!P0 LDC.64 R2, c[0x0][0x388] ;  /* 0x0000e200ff028b82 */ /* 0x001e220000000a00 */
[----:B------:R-:W-:Y:S02]  /*0320*/  @!P0 IMAD.MOV.U32 R5, RZ, RZ, 0x1 ;  /* 0x00000001ff058424 */ /* 0x000fe400078e00ff */
[----:B0-----:R-:W-:-:S05]  /*0330*/  @!P0 IMAD.WIDE R2, R9, 0x4, R2 ;  /* 0x0000000409028825 */ /* 0x001fca00078e0202 */
[----:B------:R0:W-:Y:S01]  /*0340*/  @!P0 STG.E desc[UR4][R2.64], R5 ;  /* 0x0000000502008986 */ /* 0x0001e2000c101904 */
[----:B------:R-:W-:Y:S05]  /*0350*/  @!P0 EXIT ;  /* 0x000000000000894d */ /* 0x000fea0003800000 */
[----:B0-----:R-:W0:Y:S02]  /*0360*/  LDC.64 R2, c[0x0][0x388] ;  /* 0x0000e200ff027b82 */ /* 0x001e240000000a00 */
[----:B0-----:R-:W-:-:S05]  /*0370*/  IMAD.WIDE R2, R9, 0x4, R2 ;  /* 0x0000000409027825 */ /* 0x001fca00078e0202 */
[----:B------:R-:W-:Y:S01]  /*0380*/  STG.E desc[UR4][R2.64], R0 ;  /* 0x0000000002007986 */ /* 0x000fe2000c101904 */
[----:B------:R-:W-:Y:S05]  /*0390*/  EXIT ;  /* 0x000000000000794d */ /* 0x000fea0003800000 */
.L_x_0:
[----:B------:R-:W-:-:S00]  /*03a0*/  BRA `(.L_x_0) ;  /* 0xfffffffc00fc7947 */ /* 0x000fc0000383ffff */
[----:B------:R-:W-:-:S00]  /*03b0*/  NOP ;  /* 0x0000000000007918 */ /* 0x000fc00000000000 */
        /* <DEDUP_REMOVED lines=12> */
.L_x_1:


//--------------------- .nv.shared.reserved.0     --------------------------
	.section	.nv.shared.reserved.0,"aw",@nobits
	.weak		__nv_reservedSMEM_offset_0_alias
	.size		__nv_reservedSMEM_offset_0_alias, 0, 64
	.other		__nv_reservedSMEM_offset_0_alias,@"STO_CUDA_RESERVED_SHARED STV_DEFAULT"
__nv_reservedSMEM_offset_0_alias:
	.zero		0
	.zero		64


//--------------------- .nv.constant0._Z13UmaVidaKernelPiS_i --------------------------
	.section	.nv.constant0._Z13UmaVidaKernelPiS_i,"a",@progbits
	.sectionflags	@""
	.align	4
.nv.constant0._Z13UmaVidaKernelPiS_i:
	.zero		916


//--------------------- SYMBOLS --------------------------

	.type		.nv.reservedSmem.offset0,@object
	.size		.nv.reservedSmem.offset0,0x4
